	.headerflags	@"EF_CUDA_TEXMODE_UNIFIED EF_CUDA_64BIT_ADDRESS EF_CUDA_ACCELERATORS EF_CUDA_SM90 EF_CUDA_VIRTUAL_SM(EF_CUDA_SM90)"
	.elftype	@"ET_EXEC"


//--------------------- .nv.info                  --------------------------
	.section	.nv.info,"",@"SHT_CUDA_INFO"
	.align	4


	//----- nvinfo : EIATTR_REGCOUNT
	.align		4
        /*0000*/ 	.byte	0x04, 0x2f
        /*0002*/ 	.short	(.L_2 - .L_1)
	.align		4
.L_1:
        /*0004*/ 	.word	index@(triton_per_fused__native_batch_norm_legit_convolution_elu_3)
        /*0008*/ 	.word	0x0000001e


	//----- nvinfo : EIATTR_MIN_STACK_SIZE
	.align		4
.L_2:
        /*000c*/ 	.byte	0x04, 0x12
        /*000e*/ 	.short	(.L_4 - .L_3)
	.align		4
.L_3:
        /*0010*/ 	.word	index@(triton_per_fused__native_batch_norm_legit_convolution_elu_3)
        /*0014*/ 	.word	0x00000000


	//----- nvinfo : EIATTR_FRAME_SIZE
	.align		4
.L_4:
        /*0018*/ 	.byte	0x04, 0x11
        /*001a*/ 	.short	(.L_6 - .L_5)
	.align		4
.L_5:
        /*001c*/ 	.word	index@(triton_per_fused__native_batch_norm_legit_convolution_elu_3)
        /*0020*/ 	.word	0x00000000


	//----- nvinfo : EIATTR_MIN_STACK_SIZE
	.align		4
.L_6:
        /*0024*/ 	.byte	0x04, 0x12
        /*0026*/ 	.short	(.L_8 - .L_7)
	.align		4
.L_7:
        /*0028*/ 	.word	index@(triton_per_fused__native_batch_norm_legit_convolution_elu_3)
        /*002c*/ 	.word	0x00000000
.L_8:


//--------------------- .nv.info.triton_per_fused__native_batch_norm_legit_convolution_elu_3 --------------------------
	.section	.nv.info.triton_per_fused__native_batch_norm_legit_convolution_elu_3,"",@"SHT_CUDA_INFO"
	.sectionflags	@""
	.align	4


	//----- nvinfo : EIATTR_CUDA_API_VERSION
	.align		4
        /*0000*/ 	.byte	0x04, 0x37
        /*0002*/ 	.short	(.L_10 - .L_9)
.L_9:
        /*0004*/ 	.word	0x0000007c


	//----- nvinfo : EIATTR_KPARAM_INFO
	.align		4
.L_10:
        /*0008*/ 	.byte	0x04, 0x17
        /*000a*/ 	.short	(.L_12 - .L_11)
.L_11:
        /*000c*/ 	.word	0x00000000
        /*0010*/ 	.short	0x0006
        /*0012*/ 	.short	0x002c
        /*0014*/ 	.byte	0x00, 0xf0, 0x11, 0x00


	//----- nvinfo : EIATTR_KPARAM_INFO
	.align		4
.L_12:
        /*0018*/ 	.byte	0x04, 0x17
        /*001a*/ 	.short	(.L_14 - .L_13)
.L_13:
        /*001c*/ 	.word	0x00000000
        /*0020*/ 	.short	0x0005
        /*0022*/ 	.short	0x0028
        /*0024*/ 	.byte	0x00, 0xf0, 0x11, 0x00


	//----- nvinfo : EIATTR_KPARAM_INFO
	.align		4
.L_14:
        /*0028*/ 	.byte	0x04, 0x17
        /*002a*/ 	.short	(.L_16 - .L_15)
.L_15:
        /*002c*/ 	.word	0x00000000
        /*0030*/ 	.short	0x0004
        /*0032*/ 	.short	0x0020
        /*0034*/ 	.byte	0x00, 0xf4, 0x21, 0x00


	//----- nvinfo : EIATTR_KPARAM_INFO
	.align		4
.L_16:
        /*0038*/ 	.byte	0x04, 0x17
        /*003a*/ 	.short	(.L_18 - .L_17)
.L_17:
        /*003c*/ 	.word	0x00000000
        /*0040*/ 	.short	0x0003
        /*0042*/ 	.short	0x0018
        /*0044*/ 	.byte	0x00, 0xf4, 0x21, 0x00


	//----- nvinfo : EIATTR_KPARAM_INFO
	.align		4
.L_18:
        /*0048*/ 	.byte	0x04, 0x17
        /*004a*/ 	.short	(.L_20 - .L_19)
.L_19:
        /*004c*/ 	.word	0x00000000
        /*0050*/ 	.short	0x0002
        /*0052*/ 	.short	0x0010
        /*0054*/ 	.byte	0x00, 0xf4, 0x21, 0x00


	//----- nvinfo : EIATTR_KPARAM_INFO
	.align		4
.L_20:
        /*0058*/ 	.byte	0x04, 0x17
        /*005a*/ 	.short	(.L_22 - .L_21)
.L_21:
        /*005c*/ 	.word	0x00000000
        /*0060*/ 	.short	0x0001
        /*0062*/ 	.short	0x0008
        /*0064*/ 	.byte	0x00, 0xf4, 0x21, 0x00


	//----- nvinfo : EIATTR_KPARAM_INFO
	.align		4
.L_22:
        /*0068*/ 	.byte	0x04, 0x17
        /*006a*/ 	.short	(.L_24 - .L_23)
.L_23:
        /*006c*/ 	.word	0x00000000
        /*0070*/ 	.short	0x0000
        /*0072*/ 	.short	0x0000
        /*0074*/ 	.byte	0x00, 0xf4, 0x21, 0x00


	//----- nvinfo : EIATTR_SPARSE_MMA_MASK
	.align		4
.L_24:
        /*0078*/ 	.byte	0x03, 0x50
        /*007a*/ 	.short	0x0000


	//----- nvinfo : EIATTR_MAXREG_COUNT
	.align		4
        /*007c*/ 	.byte	0x03, 0x1b
        /*007e*/ 	.short	0x00ff


	//----- nvinfo : EIATTR_COOP_GROUP_MASK_REGIDS
	.align		4
        /*0080*/ 	.byte	0x04, 0x29
        /*0082*/ 	.short	(.L_26 - .L_25)


	//   ....[0]....
.L_25:
        /*0084*/ 	.word	0xffffffff


	//   ....[1]....
        /*0088*/ 	.word	0xffffffff


	//   ....[2]....
        /*008c*/ 	.word	0xffffffff


	//   ....[3]....
        /*0090*/ 	.word	0xffffffff


	//   ....[4]....
        /*0094*/ 	.word	0xffffffff


	//   ....[5]....
        /*0098*/ 	.word	0xffffffff


	//   ....[6]....
        /*009c*/ 	.word	0xffffffff


	//   ....[7]....
        /*00a0*/ 	.word	0xffffffff


	//   ....[8]....
        /*00a4*/ 	.word	0xffffffff


	//   ....[9]....
        /*00a8*/ 	.word	0xffffffff


	//   ....[10]....
        /*00ac*/ 	.word	0xffffffff


	//   ....[11]....
        /*00b0*/ 	.word	0xffffffff


	//   ....[12]....
        /*00b4*/ 	.word	0xffffffff


	//   ....[13]....
        /*00b8*/ 	.word	0xffffffff


	//   ....[14]....
        /*00bc*/ 	.word	0xffffffff


	//   ....[15]....
        /*00c0*/ 	.word	0xffffffff


	//----- nvinfo : EIATTR_COOP_GROUP_INSTR_OFFSETS
	.align		4
.L_26:
        /*00c4*/ 	.byte	0x04, 0x28
        /*00c6*/ 	.short	(.L_28 - .L_27)


	//   ....[0]....
.L_27:
        /*00c8*/ 	.word	0x000001d0


	//   ....[1]....
        /*00cc*/ 	.word	0x000001f0


	//   ....[2]....
        /*00d0*/ 	.word	0x00000210


	//   ....[3]....
        /*00d4*/ 	.word	0x00000230


	//   ....[4]....
        /*00d8*/ 	.word	0x00000250


	//   ....[5]....
        /*00dc*/ 	.word	0x000002c0


	//   ....[6]....
        /*00e0*/ 	.word	0x000002e0


	//   ....[7]....
        /*00e4*/ 	.word	0x00000310


	//   ....[8]....
        /*00e8*/ 	.word	0x00000410


	//   ....[9]....
        /*00ec*/ 	.word	0x00000430


	//   ....[10]....
        /*00f0*/ 	.word	0x00000450


	//   ....[11]....
        /*00f4*/ 	.word	0x00000470


	//   ....[12]....
        /*00f8*/ 	.word	0x00000490


	//   ....[13]....
        /*00fc*/ 	.word	0x000004f0


	//   ....[14]....
        /*0100*/ 	.word	0x00000510


	//   ....[15]....
        /*0104*/ 	.word	0x00000530


	//----- nvinfo : EIATTR_EXIT_INSTR_OFFSETS
	.align		4
.L_28:
        /*0108*/ 	.byte	0x04, 0x1c
        /*010a*/ 	.short	(.L_30 - .L_29)


	//   ....[0]....
.L_29:
        /*010c*/ 	.word	0x00000db0


	//   ....[1]....
        /*0110*/ 	.word	0x00000dd0


	//----- nvinfo : EIATTR_REQNTID
	.align		4
.L_30:
        /*0114*/ 	.byte	0x04, 0x10
        /*0116*/ 	.short	(.L_32 - .L_31)
.L_31:
        /*0118*/ 	.word	0x00000100
        /*011c*/ 	.word	0x00000001
        /*0120*/ 	.word	0x00000001


	//----- nvinfo : EIATTR_CBANK_PARAM_SIZE
	.align		4
.L_32:
        /*0124*/ 	.byte	0x03, 0x19
        /*0126*/ 	.short	0x0030


	//----- nvinfo : EIATTR_PARAM_CBANK
	.align		4
        /*0128*/ 	.byte	0x04, 0x0a
        /*012a*/ 	.short	(.L_34 - .L_33)
	.align		4
.L_33:
        /*012c*/ 	.word	index@(.nv.constant0.triton_per_fused__native_batch_norm_legit_convolution_elu_3)
        /*0130*/ 	.short	0x0210
        /*0132*/ 	.short	0x0030


	//----- nvinfo : EIATTR_SW_WAR
	.align		4
.L_34:
        /*0134*/ 	.byte	0x04, 0x36
        /*0136*/ 	.short	(.L_36 - .L_35)
.L_35:
        /*0138*/ 	.word	0x00000008
.L_36:


//--------------------- .nv.callgraph             --------------------------
	.section	.nv.callgraph,"",@"SHT_CUDA_CALLGRAPH"
	.align	4
	.sectionentsize	8
	.align		4
        /*0000*/ 	.word	0x00000000
	.align		4
        /*0004*/ 	.word	0xffffffff
	.align		4
        /*0008*/ 	.word	0x00000000
	.align		4
        /*000c*/ 	.word	0xfffffffe
	.align		4
        /*0010*/ 	.word	0x00000000
	.align		4
        /*0014*/ 	.word	0xfffffffd
	.align		4
        /*0018*/ 	.word	0x00000000
	.align		4
        /*001c*/ 	.word	0xfffffffc


//--------------------- .nv.constant4             --------------------------
	.section	.nv.constant4,"a",@progbits
	.align	8
	.align		8
.nv.constant4:
        /*0000*/ 	.dword	_$_str


//--------------------- .text.triton_per_fused__native_batch_norm_legit_convolution_elu_3 --------------------------
	.section	.text.triton_per_fused__native_batch_norm_legit_convolution_elu_3,"ax",@progbits
	.sectionflags	@"SHF_BARRIERS=1"
	.align	128
        .global         triton_per_fused__native_batch_norm_legit_convolution_elu_3
        .type           triton_per_fused__native_batch_norm_legit_convolution_elu_3,@function
        .size           triton_per_fused__native_batch_norm_legit_convolution_elu_3,(.L_x_1 - triton_per_fused__native_batch_norm_legit_convolution_elu_3)
        .other          triton_per_fused__native_batch_norm_legit_convolution_elu_3,@"STO_CUDA_ENTRY STV_DEFAULT"
triton_per_fused__native_batch_norm_legit_convolution_elu_3:
.text.triton_per_fused__native_batch_norm_legit_convolution_elu_3:
[----:B------:R-:W0:Y:S02]  /*0000*/  LDC R1, c[0x0][0x28] ;  /* 0x00000a00ff017b82 */ /* 0x000e240000000800 */
[----:B------:R-:W1:Y:S01]  /*0010*/  S2R R19, SR_CTAID.X ;  /* 0x0000000000137919 */ /* 0x000e620000002500 */
[----:B------:R-:W2:Y:S01]  /*0020*/  LDC.64 R12, c[0x0][0x220] ;  /* 0x00008800ff0c7b82 */ /* 0x000ea20000000a00 */
[----:B------:R-:W-:Y:S01]  /*0030*/  ULDC.64 UR6, c[0x0][0x208] ;  /* 0x0000820000067ab9 */ /* 0x000fe20000000a00 */
[----:B------:R-:W3:Y:S06]  /*0040*/  S2R R15, SR_TID.X ;  /* 0x00000000000f7919 */ /* 0x000eec0000002100 */
[----:B------:R-:W4:Y:S01]  /*0050*/  LDC.64 R2, c[0x0][0x210] ;  /* 0x00008400ff027b82 */ /* 0x000f220000000a00 */
[----:B-1----:R-:W-:-:S04]  /*0060*/  SHF.R.S32.HI R4, RZ, 0x1f, R19 ;  /* 0x0000001fff047819 */ /* 0x002fc80000011413 */
[----:B------:R-:W-:Y:S02]  /*0070*/  LEA.HI R5, R4, R19, RZ, 0x7 ;  /* 0x0000001304057211 */ /* 0x000fe400078f38ff */
[----:B---3--:R-:W-:Y:S02]  /*0080*/  SHF.L.U32 R10, R15, 0x2, RZ ;  /* 0x000000020f0a7819 */ /* 0x008fe400000006ff */
[----:B------:R-:W-:Y:S02]  /*0090*/  LOP3.LUT R6, R5, 0xffffff80, RZ, 0xc0, !PT ;  /* 0xffffff8005067812 */ /* 0x000fe400078ec0ff */
[----:B------:R-:W-:Y:S02]  /*00a0*/  LOP3.LUT R4, R10, 0x3fc, RZ, 0xc0, !PT ;  /* 0x000003fc0a047812 */ /* 0x000fe400078ec0ff */
[----:B------:R-:W-:Y:S02]  /*00b0*/  IADD3 R5, -R6, R19, RZ ;  /* 0x0000001306057210 */ /* 0x000fe40007ffe1ff */
[----:B------:R-:W-:-:S03]  /*00c0*/  LEA R9, R19, R4, 0xa ;  /* 0x0000000413097211 */ /* 0x000fc600078e50ff */
[----:B--2---:R-:W-:-:S04]  /*00d0*/  IMAD.WIDE R12, R5, 0x4, R12 ;  /* 0x00000004050c7825 */ /* 0x004fc800078e020c */
[----:B----4-:R-:W-:Y:S02]  /*00e0*/  IMAD.WIDE R2, R9, 0x4, R2 ;  /* 0x0000000409027825 */ /* 0x010fe400078e0202 */
[----:B------:R-:W2:Y:S04]  /*00f0*/  LDG.E.EL R12, desc[UR6][R12.64] ;  /* 0x000000060c0c7981 */ /* 0x000ea8000c2e1900 */
[----:B------:R-:W2:Y:S01]  /*0100*/  LDG.E.128 R4, desc[UR6][R2.64] ;  /* 0x0000000602047981 */ /* 0x000ea2000c1e1d00 */
[----:B------:R-:W1:Y:S01]  /*0110*/  S2UR UR5, SR_CgaCtaId ;  /* 0x00000000000579c3 */ /* 0x000e620000008800 */
[C---:B------:R-:W-:Y:S01]  /*0120*/  LOP3.LUT P1, RZ, R15.reuse, 0x1f, RZ, 0xc0, !PT ;  /* 0x0000001f0fff7812 */ /* 0x040fe2000782c0ff */
[----:B------:R-:W-:Y:S01]  /*0130*/  UMOV UR4, 0x400 ;  /* 0x0000040000047882 */ /* 0x000fe20000000000 */
[----:B------:R-:W-:Y:S01]  /*0140*/  ISETP.GE.AND P2, PT, R15, 0x8, PT ;  /* 0x000000080f00780c */ /* 0x000fe20003f46270 */
[----:B-1----:R-:W-:Y:S01]  /*0150*/  UPRMT UR4, UR5, 0x654, UR4 ;  /* 0x0000065405047896 */ /* 0x002fe20008000004 */
[--C-:B--2---:R-:W-:Y:S01]  /*0160*/  FADD R4, R4, R12.reuse ;  /* 0x0000000c04047221 */ /* 0x104fe20000000000 */
[--C-:B------:R-:W-:Y:S01]  /*0170*/  FADD R5, R5, R12.reuse ;  /* 0x0000000c05057221 */ /* 0x100fe20000000000 */
[----:B------:R-:W-:-:S03]  /*0180*/  FADD R6, R6, R12 ;  /* 0x0000000c06067221 */ /* 0x000fc60000000000 */
[----:B------:R-:W-:Y:S01]  /*0190*/  FADD R11, R4, R5 ;  /* 0x00000005040b7221 */ /* 0x000fe20000000000 */
[----:B------:R-:W-:-:S03]  /*01a0*/  FADD R7, R7, R12 ;  /* 0x0000000c07077221 */ /* 0x000fc60000000000 */
[----:B------:R-:W-:-:S04]  /*01b0*/  FADD R14, R6, R11 ;  /* 0x0000000b060e7221 */ /* 0x000fc80000000000 */
[----:B------:R-:W-:-:S05]  /*01c0*/  FADD R14, R7, R14 ;  /* 0x0000000e070e7221 */ /* 0x000fca0000000000 */
[----:B------:R-:W1:Y:S02]  /*01d0*/  SHFL.BFLY PT, R11, R14, 0x10, 0x1f ;  /* 0x0e001f000e0b7f89 */ /* 0x000e6400000e0000 */
[----:B-1----:R-:W-:-:S05]  /*01e0*/  FADD R11, R14, R11 ;  /* 0x0000000b0e0b7221 */ /* 0x002fca0000000000 */
[----:B------:R-:W1:Y:S02]  /*01f0*/  SHFL.BFLY PT, R16, R11, 0x8, 0x1f ;  /* 0x0d001f000b107f89 */ /* 0x000e6400000e0000 */
[----:B-1----:R-:W-:-:S05]  /*0200*/  FADD R16, R11, R16 ;  /* 0x000000100b107221 */ /* 0x002fca0000000000 */
[----:B------:R-:W1:Y:S02]  /*0210*/  SHFL.BFLY PT, R13, R16, 0x4, 0x1f ;  /* 0x0c801f00100d7f89 */ /* 0x000e6400000e0000 */
[----:B-1----:R-:W-:-:S05]  /*0220*/  FADD R13, R16, R13 ;  /* 0x0000000d100d7221 */ /* 0x002fca0000000000 */
[----:B------:R-:W1:Y:S02]  /*0230*/  SHFL.BFLY PT, R12, R13, 0x2, 0x1f ;  /* 0x0c401f000d0c7f89 */ /* 0x000e6400000e0000 */
[----:B-1----:R-:W-:-:S05]  /*0240*/  FADD R12, R13, R12 ;  /* 0x0000000c0d0c7221 */ /* 0x002fca0000000000 */
[----:B------:R-:W1:Y:S01]  /*0250*/  SHFL.BFLY PT, R17, R12, 0x1, 0x1f ;  /* 0x0c201f000c117f89 */ /* 0x000e6200000e0000 */
[----:B------:R-:W-:-:S04]  /*0260*/  SHF.R.U32.HI R11, RZ, 0x3, R15 ;  /* 0x00000003ff0b7819 */ /* 0x000fc8000001160f */
[----:B------:R-:W-:Y:S01]  /*0270*/  LOP3.LUT R11, R11, 0x1c, RZ, 0xc0, !PT ;  /* 0x0000001c0b0b7812 */ /* 0x000fe200078ec0ff */
[----:B-1----:R-:W-:-:S05]  /*0280*/  FADD R14, R12, R17 ;  /* 0x000000110c0e7221 */ /* 0x002fca0000000000 */
[----:B------:R-:W-:Y:S01]  /*0290*/  @!P1 STS [R11+UR4], R14 ;  /* 0x0000000e0b009988 */ /* 0x000fe20008000804 */
[----:B------:R-:W-:Y:S06]  /*02a0*/  BAR.SYNC.DEFER_BLOCKING 0x0 ;  /* 0x0000000000007b1d */ /* 0x000fec0000010000 */
[----:B------:R-:W1:Y:S04]  /*02b0*/  @!P2 LDS R0, [R10+UR4] ;  /* 0x000000040a00a984 */ /* 0x000e680008000800 */
[----:B-1----:R-:W1:Y:S02]  /*02c0*/  SHFL.BFLY PT, R13, R0, 0x4, 0x1f ;  /* 0x0c801f00000d7f89 */ /* 0x002e6400000e0000 */
[----:B-1----:R-:W-:-:S05]  /*02d0*/  FADD R13, R0, R13 ;  /* 0x0000000d000d7221 */ /* 0x002fca0000000000 */
[----:B------:R-:W1:Y:S01]  /*02e0*/  SHFL.BFLY PT, R12, R13, 0x2, 0x1f ;  /* 0x0c401f000d0c7f89 */ /* 0x000e6200000e0000 */
[----:B------:R-:W-:Y:S01]  /*02f0*/  LOP3.LUT P0, RZ, R15, 0x7, RZ, 0xc0, !PT ;  /* 0x000000070fff7812 */ /* 0x000fe2000780c0ff */
[----:B-1----:R-:W-:-:S05]  /*0300*/  FADD R12, R13, R12 ;  /* 0x0000000c0d0c7221 */ /* 0x002fca0000000000 */
[----:B------:R-:W1:Y:S01]  /*0310*/  SHFL.BFLY PT, R17, R12, 0x1, 0x1f ;  /* 0x0c201f000c117f89 */ /* 0x000e6200000e0000 */
[----:B------:R-:W-:Y:S01]  /*0320*/  ISETP.LT.AND P0, PT, R15, 0x8, !P0 ;  /* 0x000000080f00780c */ /* 0x000fe20004701270 */
[----:B-1----:R-:W-:-:S12]  /*0330*/  FADD R17, R12, R17 ;  /* 0x000000110c117221 */ /* 0x002fd80000000000 */
[----:B------:R-:W-:Y:S01]  /*0340*/  @P0 STS [R10+UR4], R17 ;  /* 0x000000110a000988 */ /* 0x000fe20008000804 */
[----:B------:R-:W-:Y:S06]  /*0350*/  BAR.SYNC.DEFER_BLOCKING 0x0 ;  /* 0x0000000000007b1d */ /* 0x000fec0000010000 */
[----:B------:R-:W1:Y:S02]  /*0360*/  LDS R14, [UR4] ;  /* 0x00000004ff0e7984 */ /* 0x000e640008000800 */
[----:B-1----:R-:W-:-:S04]  /*0370*/  FADD R0, RZ, R14 ;  /* 0x0000000eff007221 */ /* 0x002fc80000000000 */
[----:B------:R-:W-:-:S04]  /*0380*/  FMUL R0, R0, 0.0009765625 ;  /* 0x3a80000000007820 */ /* 0x000fc80000400000 */
[--C-:B------:R-:W-:Y:S01]  /*0390*/  FADD R20, R5, -R0.reuse ;  /* 0x8000000005147221 */ /* 0x100fe20000000000 */
[----:B------:R-:W-:-:S03]  /*03a0*/  FADD R16, R4, -R0 ;  /* 0x8000000004107221 */ /* 0x000fc60000000000 */
[----:B------:R-:W-:Y:S01]  /*03b0*/  FMUL R13, R20, R20 ;  /* 0x00000014140d7220 */ /* 0x000fe20000400000 */
[----:B------:R-:W-:-:S03]  /*03c0*/  FADD R12, R6, -R0 ;  /* 0x80000000060c7221 */ /* 0x000fc60000000000 */
[----:B------:R-:W-:Y:S01]  /*03d0*/  FFMA R13, R16, R16, R13 ;  /* 0x00000010100d7223 */ /* 0x000fe2000000000d */
[----:B------:R-:W-:-:S03]  /*03e0*/  FADD R14, R7, -R0 ;  /* 0x80000000070e7221 */ /* 0x000fc60000000000 */
[----:B------:R-:W-:-:S04]  /*03f0*/  FFMA R13, R12, R12, R13 ;  /* 0x0000000c0c0d7223 */ /* 0x000fc8000000000d */
[----:B------:R-:W-:-:S05]  /*0400*/  FFMA R13, R14, R14, R13 ;  /* 0x0000000e0e0d7223 */ /* 0x000fca000000000d */
        /* <DEDUP_REMOVED lines=8> */
[----:B------:R-:W1:Y:S02]  /*0490*/  SHFL.BFLY PT, R24, R21, 0x1, 0x1f ;  /* 0x0c201f0015187f89 */ /* 0x000e6400000e0000 */
[----:B-1----:R-:W-:Y:S01]  /*04a0*/  FADD R24, R21, R24 ;  /* 0x0000001815187221 */ /* 0x002fe20000000000 */
[----:B------:R-:W-:Y:S06]  /*04b0*/  BAR.SYNC.DEFER_BLOCKING 0x0 ;  /* 0x0000000000007b1d */ /* 0x000fec0000010000 */
[----:B------:R-:W-:Y:S02]  /*04c0*/  @!P1 STS [R11+UR4], R24 ;  /* 0x000000180b009988 */ /* 0x000fe40008000804 */
[----:B------:R-:W-:Y:S06]  /*04d0*/  BAR.SYNC.DEFER_BLOCKING 0x0 ;  /* 0x0000000000007b1d */ /* 0x000fec0000010000 */
[----:B------:R-:W1:Y:S04]  /*04e0*/  @!P2 LDS R8, [R10+UR4] ;  /* 0x000000040a08a984 */ /* 0x000e680008000800 */
[----:B-1----:R-:W1:Y:S02]  /*04f0*/  SHFL.BFLY PT, R13, R8, 0x4, 0x1f ;  /* 0x0c801f00080d7f89 */ /* 0x002e6400000e0000 */
[----:B-1----:R-:W-:-:S05]  /*0500*/  FADD R13, R8, R13 ;  /* 0x0000000d080d7221 */ /* 0x002fca0000000000 */
[----:B------:R-:W1:Y:S02]  /*0510*/  SHFL.BFLY PT, R18, R13, 0x2, 0x1f ;  /* 0x0c401f000d127f89 */ /* 0x000e6400000e0000 */
[----:B-1----:R-:W-:-:S05]  /*0520*/  FADD R18, R13, R18 ;  /* 0x000000120d127221 */ /* 0x002fca0000000000 */
[----:B------:R-:W1:Y:S02]  /*0530*/  SHFL.BFLY PT, R17, R18, 0x1, 0x1f ;  /* 0x0c201f0012117f89 */ /* 0x000e6400000e0000 */
[----:B-1----:R-:W-:-:S05]  /*0540*/  FADD R17, R18, R17 ;  /* 0x0000001112117221 */ /* 0x002fca0000000000 */
[----:B------:R-:W-:Y:S01]  /*0550*/  @P0 STS [R10+UR4], R17 ;  /* 0x000000110a000988 */ /* 0x000fe20008000804 */
[----:B------:R-:W-:Y:S06]  /*0560*/  BAR.SYNC.DEFER_BLOCKING 0x0 ;  /* 0x0000000000007b1d */ /* 0x000fec0000010000 */
[----:B------:R-:W1:Y:S01]  /*0570*/  LDS R11, [UR4] ;  /* 0x00000004ff0b7984 */ /* 0x000e620008000800 */
[----:B------:R-:W-:Y:S01]  /*0580*/  HFMA2.MMA R22, -RZ, RZ, 0.8125, 0 ;  /* 0x3a800000ff167435 */ /* 0x000fe200000001ff */
[----:B-1----:R-:W-:-:S09]  /*0590*/  FADD R11, RZ, R11 ;  /* 0x0000000bff0b7221 */ /* 0x002fd20000000000 */
[----:B------:R-:W-:-:S06]  /*05a0*/  FFMA R21, R11, R22, 9.9999997473787516356e-06 ;  /* 0x3727c5ac0b157423 */ /* 0x000fcc0000000016 */
[----:B------:R-:W1:Y:S02]  /*05b0*/  MUFU.RSQ R21, R21 ;  /* 0x0000001500157308 */ /* 0x000e640000001400 */
[-C--:B-1----:R-:W-:Y:S01]  /*05c0*/  FMUL R8, R16, R21.reuse ;  /* 0x0000001510087220 */ /* 0x082fe20000400000 */
[----:B------:R-:W-:-:S03]  /*05d0*/  FMUL R20, R20, R21 ;  /* 0x0000001514147220 */ /* 0x000fc60000400000 */
[----:B------:R-:W-:Y:S01]  /*05e0*/  FMUL R13, R8, 1.4426950216293334961 ;  /* 0x3fb8aa3b080d7820 */ /* 0x000fe20000400000 */
[----:B------:R-:W-:-:S03]  /*05f0*/  FMUL R16, R20, 1.4426950216293334961 ;  /* 0x3fb8aa3b14107820 */ /* 0x000fc60000400000 */
[----:B------:R-:W1:Y:S01]  /*0600*/  FRND R11, R13 ;  /* 0x0000000d000b7307 */ /* 0x000e620000201000 */
[----:B------:R-:W-:Y:S01]  /*0610*/  FADD.FTZ R10, |R8|, -RZ ;  /* 0x800000ff080a7221 */ /* 0x000fe20000010200 */
[----:B------:R-:W-:-:S06]  /*0620*/  FADD.FTZ R17, |R20|, -RZ ;  /* 0x800000ff14117221 */ /* 0x000fcc0000010200 */
[----:B------:R-:W2:Y:S01]  /*0630*/  FRND R16, R16 ;  /* 0x0000001000107307 */ /* 0x000ea20000201000 */
[----:B------:R-:W-:Y:S02]  /*0640*/  FSETP.GEU.AND P0, PT, R10, 0.40999999642372131348, PT ;  /* 0x3ed1eb850a00780b */ /* 0x000fe40003f0e000 */
[----:B------:R-:W-:Y:S02]  /*0650*/  FSETP.GEU.AND P1, PT, R17, 0.40999999642372131348, PT ;  /* 0x3ed1eb851100780b */ /* 0x000fe40003f2e000 */
[----:B-1----:R-:W-:Y:S01]  /*0660*/  FSEL R11, R11, RZ, P0 ;  /* 0x000000ff0b0b7208 */ /* 0x002fe20000000000 */
[----:B------:R-:W-:Y:S01]  /*0670*/  FMUL R10, R12, R21 ;  /* 0x000000150c0a7220 */ /* 0x000fe20000400000 */
[----:B------:R-:W-:-:S03]  /*0680*/  MOV R12, 0x3ab5ebe6 ;  /* 0x3ab5ebe6000c7802 */ /* 0x000fc60000000f00 */
[----:B------:R-:W-:Y:S01]  /*0690*/  FFMA.FTZ R18, -R11, 0.693145751953125, R8 ;  /* 0x3f3172000b127823 */ /* 0x000fe20000010108 */
[----:B--2---:R-:W-:-:S03]  /*06a0*/  FSEL R13, R16, RZ, P1 ;  /* 0x000000ff100d7208 */ /* 0x004fc60000800000 */
[C---:B------:R-:W-:Y:S01]  /*06b0*/  FFMA.FTZ R17, -R11.reuse, 1.428606765330187045e-06, R18 ;  /* 0x35bfbe8e0b117823 */ /* 0x040fe20000010112 */
[----:B------:R-:W-:Y:S01]  /*06c0*/  FSETP.NEU.AND P3, PT, R11, 128, PT ;  /* 0x430000000b00780b */ /* 0x000fe20003f6d000 */
[----:B------:R-:W-:Y:S01]  /*06d0*/  FFMA.FTZ R24, -R13, 0.693145751953125, R20 ;  /* 0x3f3172000d187823 */ /* 0x000fe20000010114 */
[----:B------:R-:W-:Y:S01]  /*06e0*/  LOP3.LUT P0, RZ, R15, 0xff, RZ, 0xc0, !PT ;  /* 0x000000ff0fff7812 */ /* 0x000fe2000780c0ff */
[----:B------:R-:W-:Y:S01]  /*06f0*/  FMUL R22, R10, 1.4426950216293334961 ;  /* 0x3fb8aa3b0a167820 */ /* 0x000fe20000400000 */
[----:B------:R-:W-:Y:S01]  /*0700*/  FSEL R16, R11, 127, P3 ;  /* 0x42fe00000b107808 */ /* 0x000fe20001800000 */
[----:B------:R-:W-:Y:S01]  /*0710*/  FFMA.FTZ R15, -R13, 1.428606765330187045e-06, R24 ;  /* 0x35bfbe8e0d0f7823 */ /* 0x000fe20000010118 */
[----:B------:R-:W-:Y:S01]  /*0720*/  FFMA.FTZ R26, R17, R12, 0.0083824126049876213074 ;  /* 0x3c095663111a7423 */ /* 0x000fe2000001000c */
[----:B------:R-:W-:Y:S01]  /*0730*/  FMUL R18, R14, R21 ;  /* 0x000000150e127220 */ /* 0x000fe20000400000 */
[----:B------:R-:W-:Y:S01]  /*0740*/  FSETP.NEU.AND P4, PT, R13, 128, PT ;  /* 0x430000000d00780b */ /* 0x000fe20003f8d000 */
[----:B------:R1:W2:Y:S01]  /*0750*/  FRND R14, R22 ;  /* 0x00000016000e7307 */ /* 0x0002a20000201000 */
[----:B------:R-:W-:Y:S01]  /*0760*/  FFMA.FTZ R26, R17, R26, 0.041667830199003219604 ;  /* 0x3d2aabe3111a7423 */ /* 0x000fe2000001001a */
[----:B------:R-:W-:Y:S01]  /*0770*/  FADD.FTZ R23, |R18|, -RZ ;  /* 0x800000ff12177221 */ /* 0x000fe20000010200 */
[----:B------:R-:W-:Y:S01]  /*0780*/  FSEL R13, R13, 127, P4 ;  /* 0x42fe00000d0d7808 */ /* 0x000fe20002000000 */
[----:B-1----:R-:W-:-:S04]  /*0790*/  FFMA.FTZ R22, R15, R12, 0.0083824126049876213074 ;  /* 0x3c0956630f167423 */ /* 0x002fc8000001000c */
[----:B------:R-:W1:Y:S01]  /*07a0*/  MUFU.EX2 R16, R16 ;  /* 0x0000001000107308 */ /* 0x000e620000000800 */
[----:B------:R-:W-:Y:S01]  /*07b0*/  FFMA.FTZ R26, R17, R26, 0.16666397452354431152 ;  /* 0x3e2aa9f6111a7423 */ /* 0x000fe2000001001a */
[----:B------:R-:W-:Y:S01]  /*07c0*/  FFMA.FTZ R24, R15, R22, 0.041667830199003219604 ;  /* 0x3d2aabe30f187423 */ /* 0x000fe20000010016 */
[----:B------:R-:W-:Y:S01]  /*07d0*/  FMUL R18, R18, 1.4426950216293334961 ;  /* 0x3fb8aa3b12127820 */ /* 0x000fe20000400000 */
[----:B------:R-:W-:Y:S01]  /*07e0*/  FSETP.GEU.AND P5, PT, R23, 0.40999999642372131348, PT ;  /* 0x3ed1eb851700780b */ /* 0x000fe20003fae000 */
[----:B------:R-:W-:Y:S01]  /*07f0*/  FADD.FTZ R23, |R10|, -RZ ;  /* 0x800000ff0a177221 */ /* 0x000fe20000010200 */
[----:B------:R-:W-:Y:S02]  /*0800*/  FFMA.FTZ R24, R15, R24, 0.16666397452354431152 ;  /* 0x3e2aa9f60f187423 */ /* 0x000fe40000010018 */
[----:B------:R-:W3:Y:S01]  /*0810*/  MUFU.EX2 R22, R13 ;  /* 0x0000000d00167308 */ /* 0x000ee20000000800 */
[----:B------:R-:W-:Y:S01]  /*0820*/  FFMA.FTZ R26, R17, R26, 0.49999994039535522461 ;  /* 0x3efffffe111a7423 */ /* 0x000fe2000001001a */
[----:B------:R-:W-:Y:S01]  /*0830*/  FFMA.FTZ R24, R15, R24, 0.49999994039535522461 ;  /* 0x3efffffe0f187423 */ /* 0x000fe20000010018 */
[----:B------:R-:W-:-:S02]  /*0840*/  FSETP.GEU.AND P1, PT, R23, 0.40999999642372131348, PT ;  /* 0x3ed1eb851700780b */ /* 0x000fc40003f2e000 */
[----:B------:R-:W-:-:S03]  /*0850*/  FMUL R26, R17, R26 ;  /* 0x0000001a111a7220 */ /* 0x000fc60000400000 */
[----:B------:R-:W4:Y:S01]  /*0860*/  FRND R18, R18 ;  /* 0x0000001200127307 */ /* 0x000f220000201000 */
[----:B------:R-:W-:Y:S01]  /*0870*/  FSEL R23, R11, 127, P3 ;  /* 0x42fe00000b177808 */ /* 0x000fe20001800000 */
[----:B------:R-:W-:Y:S01]  /*0880*/  FMUL R24, R15, R24 ;  /* 0x000000180f187220 */ /* 0x000fe20000400000 */
[----:B------:R-:W-:Y:S01]  /*0890*/  FFMA.FTZ R17, R17, R26, R17 ;  /* 0x0000001a11117223 */ /* 0x000fe20000010011 */
[----:B--2---:R-:W-:Y:S01]  /*08a0*/  FSEL R25, R14, RZ, P1 ;  /* 0x000000ff0e197208 */ /* 0x004fe20000800000 */
[----:B-1----:R-:W-:Y:S01]  /*08b0*/  FADD R11, R16, -1 ;  /* 0xbf800000100b7421 */ /* 0x002fe20000000000 */
[----:B------:R-:W-:Y:S01]  /*08c0*/  FFMA.FTZ R15, R15, R24, R15 ;  /* 0x000000180f0f7223 */ /* 0x000fe2000001000f */
[----:B------:R-:W-:Y:S02]  /*08d0*/  FSETP.NEU.AND P2, PT, R8, RZ, PT ;  /* 0x000000ff0800720b */ /* 0x000fe40003f4d000 */
[----:B------:R-:W-:Y:S01]  /*08e0*/  FFMA.FTZ R24, R16, R17, R11 ;  /* 0x0000001110187223 */ /* 0x000fe2000001000b */
[----:B---3--:R-:W-:Y:S01]  /*08f0*/  FADD R11, R22, -1 ;  /* 0xbf800000160b7421 */ /* 0x008fe20000000000 */
[----:B------:R-:W-:Y:S01]  /*0900*/  FFMA.FTZ R16, -R25, 0.693145751953125, R10 ;  /* 0x3f31720019107823 */ /* 0x000fe2000001010a */
[----:B------:R-:W-:Y:S01]  /*0910*/  FADD R26, R7, -R0 ;  /* 0x80000000071a7221 */ /* 0x000fe20000000000 */
[----:B------:R-:W-:Y:S01]  /*0920*/  @!P3 FADD R24, R24, R24 ;  /* 0x000000181818b221 */ /* 0x000fe20000000000 */
[----:B------:R-:W-:Y:S01]  /*0930*/  FFMA.FTZ R14, R22, R15, R11 ;  /* 0x0000000f160e7223 */ /* 0x000fe2000001000b */
[----:B------:R-:W-:Y:S01]  /*0940*/  FFMA.FTZ R17, -R25, 1.428606765330187045e-06, R16 ;  /* 0x35bfbe8e19117823 */ /* 0x000fe20000010110 */
[----:B----4-:R-:W-:Y:S01]  /*0950*/  FSEL R22, R18, RZ, P5 ;  /* 0x000000ff12167208 */ /* 0x010fe20002800000 */
[----:B------:R-:W-:Y:S01]  /*0960*/  FMUL R11, R26, R21 ;  /* 0x000000151a0b7220 */ /* 0x000fe20000400000 */
[----:B------:R-:W-:Y:S01]  /*0970*/  FSETP.GT.AND P6, PT, R23, 128, PT ;  /* 0x430000001700780b */ /* 0x000fe20003fc4000 */
[----:B------:R-:W-:Y:S01]  /*0980*/  FFMA.FTZ R16, R17, R12, 0.0083824126049876213074 ;  /* 0x3c09566311107423 */ /* 0x000fe2000001000c */
[----:B------:R-:W-:Y:S01]  /*0990*/  FSETP.GEU.AND P1, PT, R23, -25, PT ;  /* 0xc1c800001700780b */ /* 0x000fe20003f2e000 */
[----:B------:R-:W-:Y:S01]  /*09a0*/  FFMA.FTZ R15, -R22, 0.693145751953125, R11 ;  /* 0x3f317200160f7823 */ /* 0x000fe2000001010b */
[----:B------:R-:W-:-:S02]  /*09b0*/  FSEL R24, R24, +INF , !P6 ;  /* 0x7f80000018187808 */ /* 0x000fc40007000000 */
[----:B------:R-:W-:Y:S01]  /*09c0*/  FSETP.NEU.AND P3, PT, R25, 128, PT ;  /* 0x430000001900780b */ /* 0x000fe20003f6d000 */
[----:B------:R-:W-:Y:S01]  /*09d0*/  FFMA.FTZ R18, R17, R16, 0.041667830199003219604 ;  /* 0x3d2aabe311127423 */ /* 0x000fe20000010010 */
[----:B------:R-:W-:Y:S01]  /*09e0*/  FADD R23, R8, R8 ;  /* 0x0000000808177221 */ /* 0x000fe20000000000 */
[----:B------:R-:W-:Y:S01]  /*09f0*/  @P2 FSEL R23, R24, -1, P1 ;  /* 0xbf80000018172808 */ /* 0x000fe20000800000 */
[C---:B------:R-:W-:Y:S01]  /*0a00*/  FFMA.FTZ R15, -R22.reuse, 1.428606765330187045e-06, R15 ;  /* 0x35bfbe8e160f7823 */ /* 0x040fe2000001010f */
[----:B------:R-:W-:Y:S02]  /*0a10*/  FSEL R16, R25, 127, P3 ;  /* 0x42fe000019107808 */ /* 0x000fe40001800000 */
[C---:B------:R-:W-:Y:S01]  /*0a20*/  FSETP.NEU.AND P2, PT, R22.reuse, 128, PT ;  /* 0x430000001600780b */ /* 0x040fe20003f4d000 */
[----:B------:R-:W-:Y:S01]  /*0a30*/  FFMA.FTZ R24, R17, R18, 0.16666397452354431152 ;  /* 0x3e2aa9f611187423 */ /* 0x000fe20000010012 */
[----:B------:R-:W-:Y:S01]  /*0a40*/  FFMA.FTZ R26, R15, R12, 0.0083824126049876213074 ;  /* 0x3c0956630f1a7423 */ /* 0x000fe2000001000c */
[----:B------:R-:W1:Y:S01]  /*0a50*/  MUFU.EX2 R18, R16 ;  /* 0x0000001000127308 */ /* 0x000e620000000800 */
[----:B------:R-:W-:-:S02]  /*0a60*/  FSEL R12, R22, 127, P2 ;  /* 0x42fe0000160c7808 */ /* 0x000fc40001000000 */
[----:B------:R-:W-:Y:S01]  /*0a70*/  FSETP.GEU.AND P1, PT, R13, -25, PT ;  /* 0xc1c800000d00780b */ /* 0x000fe20003f2e000 */
[----:B------:R-:W-:Y:S01]  /*0a80*/  FFMA.FTZ R26, R15, R26, 0.041667830199003219604 ;  /* 0x3d2aabe30f1a7423 */ /* 0x000fe2000001001a */
[----:B------:R-:W-:Y:S01]  /*0a90*/  FSETP.GT.AND P6, PT, R13, 128, PT ;  /* 0x430000000d00780b */ /* 0x000fe20003fc4000 */
[----:B------:R-:W-:Y:S02]  /*0aa0*/  FFMA.FTZ R24, R17, R24, 0.49999994039535522461 ;  /* 0x3efffffe11187423 */ /* 0x000fe40000010018 */
[----:B------:R-:W2:Y:S01]  /*0ab0*/  MUFU.EX2 R13, R12 ;  /* 0x0000000c000d7308 */ /* 0x000ea20000000800 */
[----:B------:R-:W-:Y:S01]  /*0ac0*/  @!P4 FADD R14, R14, R14 ;  /* 0x0000000e0e0ec221 */ /* 0x000fe20000000000 */
[----:B------:R-:W-:Y:S01]  /*0ad0*/  FFMA.FTZ R26, R15, R26, 0.16666397452354431152 ;  /* 0x3e2aa9f60f1a7423 */ /* 0x000fe2000001001a */
[----:B------:R-:W-:Y:S01]  /*0ae0*/  FSETP.NEU.AND P4, PT, R20, RZ, PT ;  /* 0x000000ff1400720b */ /* 0x000fe20003f8d000 */
[----:B------:R-:W-:Y:S02]  /*0af0*/  FMUL R24, R17, R24 ;  /* 0x0000001811187220 */ /* 0x000fe40000400000 */
[----:B------:R-:W-:Y:S01]  /*0b00*/  FFMA.FTZ R26, R15, R26, 0.49999994039535522461 ;  /* 0x3efffffe0f1a7423 */ /* 0x000fe2000001001a */
[----:B-1----:R-:W-:Y:S01]  /*0b10*/  FADD R25, R18, -1 ;  /* 0xbf80000012197421 */ /* 0x002fe20000000000 */
[----:B------:R-:W-:Y:S01]  /*0b20*/  FFMA.FTZ R17, R17, R24, R17 ;  /* 0x0000001811117223 */ /* 0x000fe20000010011 */
[----:B------:R-:W-:Y:S01]  /*0b30*/  FSEL R14, R14, +INF , !P6 ;  /* 0x7f8000000e0e7808 */ /* 0x000fe20007000000 */
[----:B------:R-:W-:-:S02]  /*0b40*/  FMUL R26, R15, R26 ;  /* 0x0000001a0f1a7220 */ /* 0x000fc40000400000 */
[----:B------:R-:W-:Y:S01]  /*0b50*/  FFMA.FTZ R18, R18, R17, R25 ;  /* 0x0000001112127223 */ /* 0x000fe20000010019 */
[----:B------:R-:W-:Y:S01]  /*0b60*/  FADD R25, R20, R20 ;  /* 0x0000001414197221 */ /* 0x000fe20000000000 */
[----:B------:R-:W-:Y:S01]  /*0b70*/  FFMA.FTZ R26, R15, R26, R15 ;  /* 0x0000001a0f1a7223 */ /* 0x000fe2000001000f */
[C---:B--2---:R-:W-:Y:S01]  /*0b80*/  FADD R22, R13.reuse, -1 ;  /* 0xbf8000000d167421 */ /* 0x044fe20000000000 */
[C---:B------:R-:W-:Y:S02]  /*0b90*/  FSETP.GEU.AND P5, PT, R16.reuse, -25, PT ;  /* 0xc1c800001000780b */ /* 0x040fe40003fae000 */
[----:B------:R-:W-:Y:S02]  /*0ba0*/  FSETP.GT.AND P6, PT, R16, 128, PT ;  /* 0x430000001000780b */ /* 0x000fe40003fc4000 */
[----:B------:R-:W-:Y:S01]  /*0bb0*/  @P4 FSEL R25, R14, -1, P1 ;  /* 0xbf8000000e194808 */ /* 0x000fe20000800000 */
[----:B------:R-:W1:Y:S01]  /*0bc0*/  LDC.64 R16, c[0x0][0x230] ;  /* 0x00008c00ff107b82 */ /* 0x000e620000000a00 */
[----:B------:R-:W-:Y:S01]  /*0bd0*/  FSETP.NEU.AND P1, PT, R10, RZ, PT ;  /* 0x000000ff0a00720b */ /* 0x000fe20003f2d000 */
[----:B------:R-:W-:Y:S01]  /*0be0*/  FFMA.FTZ R22, R13, R26, R22 ;  /* 0x0000001a0d167223 */ /* 0x000fe20000010016 */
[----:B------:R2:W-:Y:S05]  /*0bf0*/  STG.E.128 desc[UR6][R2.64], R4 ;  /* 0x0000000402007986 */ /* 0x0005ea000c101d06 */
[----:B------:R-:W3:Y:S01]  /*0c00*/  LDC.64 R14, c[0x0][0x218] ;  /* 0x00008600ff0e7b82 */ /* 0x000ee20000000a00 */
[----:B------:R-:W-:Y:S01]  /*0c10*/  @!P3 FADD R18, R18, R18 ;  /* 0x000000121212b221 */ /* 0x000fe20000000000 */
[----:B------:R-:W-:-:S06]  /*0c20*/  @!P2 FADD R22, R22, R22 ;  /* 0x000000161616a221 */ /* 0x000fcc0000000000 */
[----:B------:R-:W-:Y:S01]  /*0c30*/  BAR.SYNC.DEFER_BLOCKING 0x0 ;  /* 0x0000000000007b1d */ /* 0x000fe20000010000 */
[----:B------:R-:W-:Y:S02]  /*0c40*/  FSETP.NEU.AND P2, PT, R11, RZ, PT ;  /* 0x000000ff0b00720b */ /* 0x000fe40003f4d000 */
[C---:B------:R-:W-:Y:S02]  /*0c50*/  FSETP.GT.AND P4, PT, R12.reuse, 128, PT ;  /* 0x430000000c00780b */ /* 0x040fe40003f84000 */
[----:B------:R-:W-:-:S03]  /*0c60*/  FSETP.GEU.AND P3, PT, R12, -25, PT ;  /* 0xc1c800000c00780b */ /* 0x000fc60003f6e000 */
[----:B------:R-:W4:Y:S01]  /*0c70*/  LDC.64 R12, c[0x0][0x228] ;  /* 0x00008a00ff0c7b82 */ /* 0x000f220000000a00 */
[----:B------:R-:W-:Y:S01]  /*0c80*/  FSEL R18, R18, +INF , !P6 ;  /* 0x7f80000012127808 */ /* 0x000fe20007000000 */
[----:B------:R-:W-:-:S03]  /*0c90*/  FADD R27, R10, R10 ;  /* 0x0000000a0a1b7221 */ /* 0x000fc60000000000 */
[----:B------:R-:W-:Y:S02]  /*0ca0*/  @P1 FSEL R27, R18, -1, P5 ;  /* 0xbf800000121b1808 */ /* 0x000fe40002800000 */
[----:B------:R-:W-:Y:S02]  /*0cb0*/  FSEL R18, R22, +INF , !P4 ;  /* 0x7f80000016127808 */ /* 0x000fe40006000000 */
[----:B------:R-:W-:Y:S02]  /*0cc0*/  FSETP.GT.AND P1, PT, R10, RZ, PT ;  /* 0x000000ff0a00720b */ /* 0x000fe40003f24000 */
[----:B------:R-:W-:Y:S01]  /*0cd0*/  FSEL R18, R18, -1, P3 ;  /* 0xbf80000012127808 */ /* 0x000fe20001800000 */
[----:B------:R-:W-:Y:S01]  /*0ce0*/  @!P2 FADD R18, R11, R11 ;  /* 0x0000000b0b12a221 */ /* 0x000fe20000000000 */
[----:B------:R-:W-:Y:S02]  /*0cf0*/  FSEL R10, R10, R27, P1 ;  /* 0x0000001b0a0a7208 */ /* 0x000fe40000800000 */
[----:B------:R-:W-:-:S02]  /*0d00*/  FSETP.GT.AND P3, PT, R20, RZ, PT ;  /* 0x000000ff1400720b */ /* 0x000fc40003f64000 */
[----:B------:R-:W-:Y:S02]  /*0d10*/  FSETP.GT.AND P4, PT, R8, RZ, PT ;  /* 0x000000ff0800720b */ /* 0x000fe40003f84000 */
[----:B------:R-:W-:Y:S01]  /*0d20*/  FSETP.GT.AND P1, PT, R11, RZ, PT ;  /* 0x000000ff0b00720b */ /* 0x000fe20003f24000 */
[----:B-1----:R-:W-:Y:S01]  /*0d30*/  IMAD.WIDE R16, R9, 0x4, R16 ;  /* 0x0000000409107825 */ /* 0x002fe200078e0210 */
[----:B------:R-:W-:Y:S02]  /*0d40*/  FSEL R9, R20, R25, P3 ;  /* 0x0000001914097208 */ /* 0x000fe40001800000 */
[----:B------:R-:W-:Y:S01]  /*0d50*/  FSEL R8, R8, R23, P4 ;  /* 0x0000001708087208 */ /* 0x000fe20002000000 */
[----:B---3--:R-:W-:Y:S01]  /*0d60*/  IMAD.WIDE R14, R19, 0x4, R14 ;  /* 0x00000004130e7825 */ /* 0x008fe200078e020e */
[----:B------:R-:W-:-:S04]  /*0d70*/  FSEL R11, R11, R18, P1 ;  /* 0x000000120b0b7208 */ /* 0x000fc80000800000 */
[----:B------:R2:W-:Y:S01]  /*0d80*/  @!P0 STG.E desc[UR6][R14.64], R21 ;  /* 0x000000150e008986 */ /* 0x0005e2000c101906 */
[----:B----4-:R-:W-:-:S03]  /*0d90*/  IMAD.WIDE R12, R19, 0x4, R12 ;  /* 0x00000004130c7825 */ /* 0x010fc600078e020c */
[----:B------:R2:W-:Y:S01]  /*0da0*/  STG.E.128 desc[UR6][R16.64], R8 ;  /* 0x0000000810007986 */ /* 0x0005e2000c101d06 */
[----:B------:R-:W-:Y:S05]  /*0db0*/  @P0 EXIT ;  /* 0x000000000000094d */ /* 0x000fea0003800000 */
[----:B------:R-:W-:Y:S01]  /*0dc0*/  STG.E desc[UR6][R12.64], R0 ;  /* 0x000000000c007986 */ /* 0x000fe2000c101906 */
[----:B------:R-:W-:Y:S05]  /*0dd0*/  EXIT ;  /* 0x000000000000794d */ /* 0x000fea0003800000 */
.L_x_0:
[----:B------:R-:W-:-:S00]  /*0de0*/  BRA `(.L_x_0) ;  /* 0xfffffffc00fc7947 */ /* 0x000fc0000383ffff */
[----:B------:R-:W-:-:S00]  /*0df0*/  NOP ;  /* 0x0000000000007918 */ /* 0x000fc00000000000 */
        /* <DEDUP_REMOVED lines=8> */
.L_x_1:


//--------------------- .nv.global.init           --------------------------
	.section	.nv.global.init,"aw",@progbits
.nv.global.init:
	.type		_$_str,@object
	.size		_$_str,(.L_0 - _$_str)
_$_str:
        /*0000*/ 	.byte	0x5f, 0x5f, 0x43, 0x55, 0x44, 0x41, 0x5f, 0x46, 0x54, 0x5a, 0x00
.L_0:


//--------------------- .nv.shared.triton_per_fused__native_batch_norm_legit_convolution_elu_3 --------------------------
	.section	.nv.shared.triton_per_fused__native_batch_norm_legit_convolution_elu_3,"aw",@nobits
	.sectionflags	@""
	.align	16
	.zero		1024


//--------------------- .nv.constant0.triton_per_fused__native_batch_norm_legit_convolution_elu_3 --------------------------
	.section	.nv.constant0.triton_per_fused__native_batch_norm_legit_convolution_elu_3,"a",@progbits
	.sectionflags	@""
	.align	4
.nv.constant0.triton_per_fused__native_batch_norm_legit_convolution_elu_3:
	.zero		576
